//
// Generated by NVIDIA NVVM Compiler
//
// Compiler Build ID: CL-36424714
// Cuda compilation tools, release 13.0, V13.0.88
// Based on NVVM 20.0.0
//

.version 9.0
.target sm_100
.address_size 64

	// .globl	_Z17naive_wmma_kernelILi16ELi16ELi16EEvP6__halfS1_Pfiii

.visible .entry _Z17naive_wmma_kernelILi16ELi16ELi16EEvP6__halfS1_Pfiii(
	.param .u64 .ptr .align 1 _Z17naive_wmma_kernelILi16ELi16ELi16EEvP6__halfS1_Pfiii_param_0,
	.param .u64 .ptr .align 1 _Z17naive_wmma_kernelILi16ELi16ELi16EEvP6__halfS1_Pfiii_param_1,
	.param .u64 .ptr .align 1 _Z17naive_wmma_kernelILi16ELi16ELi16EEvP6__halfS1_Pfiii_param_2,
	.param .u32 _Z17naive_wmma_kernelILi16ELi16ELi16EEvP6__halfS1_Pfiii_param_3,
	.param .u32 _Z17naive_wmma_kernelILi16ELi16ELi16EEvP6__halfS1_Pfiii_param_4,
	.param .u32 _Z17naive_wmma_kernelILi16ELi16ELi16EEvP6__halfS1_Pfiii_param_5
)
{
	.reg .pred 	%p<6>;
	.reg .b32 	%r<148>;
	.reg .b32 	%f<125>;
	.reg .b64 	%rd<55>;

	ld.param.u64 	%rd7, [_Z17naive_wmma_kernelILi16ELi16ELi16EEvP6__halfS1_Pfiii_param_2];
	ld.param.u32 	%r30, [_Z17naive_wmma_kernelILi16ELi16ELi16EEvP6__halfS1_Pfiii_param_4];
	ld.param.u32 	%r31, [_Z17naive_wmma_kernelILi16ELi16ELi16EEvP6__halfS1_Pfiii_param_5];
	shr.s32 	%r32, %r30, 31;
	shr.u32 	%r33, %r32, 28;
	add.s32 	%r34, %r30, %r33;
	shr.s32 	%r35, %r34, 4;
	shr.s32 	%r36, %r31, 31;
	shr.u32 	%r37, %r36, 28;
	add.s32 	%r38, %r31, %r37;
	shr.s32 	%r1, %r38, 4;
	mov.u32 	%r39, %ctaid.x;
	mov.u32 	%r40, %ntid.x;
	mov.u32 	%r41, %tid.x;
	mad.lo.s32 	%r42, %r39, %r40, %r41;
	shr.u32 	%r43, %r42, 5;
	div.s32 	%r3, %r43, %r35;
	mul.lo.s32 	%r44, %r3, %r35;
	sub.s32 	%r2, %r43, %r44;
	cvta.to.global.u64 	%rd8, %rd7;
	shl.b32 	%r45, %r2, 4;
	cvt.u64.u32 	%rd9, %r45;
	mul.lo.s32 	%r46, %r3, %r30;
	shl.b32 	%r47, %r46, 4;
	cvt.s64.s32 	%rd10, %r47;
	add.s64 	%rd11, %rd10, %rd9;
	shl.b64 	%rd12, %rd11, 2;
	add.s64 	%rd1, %rd8, %rd12;
	setp.lt.s32 	%p1, %r31, 16;
	mov.f32 	%f117, 0f00000000;
	mov.f32 	%f118, %f117;
	mov.f32 	%f119, %f117;
	mov.f32 	%f120, %f117;
	mov.f32 	%f121, %f117;
	mov.f32 	%f122, %f117;
	mov.f32 	%f123, %f117;
	mov.f32 	%f124, %f117;
	@%p1 bra 	$L__BB0_7;
	add.s32 	%r49, %r1, -1;
	and.b32  	%r4, %r1, 3;
	setp.lt.u32 	%p2, %r49, 3;
	mov.b32 	%r145, 0;
	mov.f32 	%f117, 0f00000000;
	@%p2 bra 	$L__BB0_4;
	and.b32  	%r145, %r1, 134217724;
	neg.s32 	%r144, %r145;
	mul.lo.s32 	%r143, %r30, 48;
	shl.b32 	%r142, %r30, 5;
	shl.b32 	%r141, %r30, 4;
	mov.f32 	%f117, 0f00000000;
	mov.b32 	%r139, 0;
	mov.u32 	%r140, %r139;
	mov.f32 	%f118, %f117;
	mov.f32 	%f119, %f117;
	mov.f32 	%f120, %f117;
	mov.f32 	%f121, %f117;
	mov.f32 	%f122, %f117;
	mov.f32 	%f123, %f117;
	mov.f32 	%f124, %f117;
$L__BB0_3:
	ld.param.u64 	%rd52, [_Z17naive_wmma_kernelILi16ELi16ELi16EEvP6__halfS1_Pfiii_param_1];
	ld.param.u64 	%rd50, [_Z17naive_wmma_kernelILi16ELi16ELi16EEvP6__halfS1_Pfiii_param_0];
	cvt.u64.u32 	%rd13, %r139;
	mul.lo.s32 	%r51, %r3, %r31;
	shl.b32 	%r52, %r51, 4;
	cvt.s64.s32 	%rd14, %r52;
	add.s64 	%rd15, %rd13, %rd14;
	cvta.to.global.u64 	%rd16, %rd50;
	shl.b64 	%rd17, %rd15, 1;
	add.s64 	%rd18, %rd16, %rd17;
	cvt.s64.s32 	%rd19, %r140;
	cvt.u64.u32 	%rd20, %r45;
	add.s64 	%rd21, %rd19, %rd20;
	cvta.to.global.u64 	%rd22, %rd52;
	shl.b64 	%rd23, %rd21, 1;
	add.s64 	%rd24, %rd22, %rd23;
	wmma.load.a.sync.aligned.row.m16n16k16.global.f16 	{%r54, %r55, %r56, %r57, %r58, %r59, %r60, %r61}, [%rd18], %r31;
	wmma.load.b.sync.aligned.row.m16n16k16.global.f16 	{%r62, %r63, %r64, %r65, %r66, %r67, %r68, %r69}, [%rd24], %r30;
	wmma.mma.sync.aligned.row.row.m16n16k16.f32.f32 {%f61, %f62, %f63, %f64, %f65, %f66, %f67, %f68}, {%r54, %r55, %r56, %r57, %r58, %r59, %r60, %r61}, {%r62, %r63, %r64, %r65, %r66, %r67, %r68, %r69}, {%f124, %f123, %f122, %f121, %f120, %f119, %f118, %f117};
	add.s64 	%rd25, %rd18, 32;
	cvt.s64.s32 	%rd26, %r141;
	add.s64 	%rd27, %rd26, %rd20;
	shl.b64 	%rd28, %rd27, 1;
	add.s64 	%rd29, %rd22, %rd28;
	wmma.load.a.sync.aligned.row.m16n16k16.global.f16 	{%r70, %r71, %r72, %r73, %r74, %r75, %r76, %r77}, [%rd25], %r31;
	wmma.load.b.sync.aligned.row.m16n16k16.global.f16 	{%r78, %r79, %r80, %r81, %r82, %r83, %r84, %r85}, [%rd29], %r30;
	wmma.mma.sync.aligned.row.row.m16n16k16.f32.f32 {%f69, %f70, %f71, %f72, %f73, %f74, %f75, %f76}, {%r70, %r71, %r72, %r73, %r74, %r75, %r76, %r77}, {%r78, %r79, %r80, %r81, %r82, %r83, %r84, %r85}, {%f61, %f62, %f63, %f64, %f65, %f66, %f67, %f68};
	add.s64 	%rd30, %rd18, 64;
	cvt.s64.s32 	%rd31, %r142;
	add.s64 	%rd32, %rd31, %rd20;
	shl.b64 	%rd33, %rd32, 1;
	add.s64 	%rd34, %rd22, %rd33;
	wmma.load.a.sync.aligned.row.m16n16k16.global.f16 	{%r86, %r87, %r88, %r89, %r90, %r91, %r92, %r93}, [%rd30], %r31;
	wmma.load.b.sync.aligned.row.m16n16k16.global.f16 	{%r94, %r95, %r96, %r97, %r98, %r99, %r100, %r101}, [%rd34], %r30;
	wmma.mma.sync.aligned.row.row.m16n16k16.f32.f32 {%f77, %f78, %f79, %f80, %f81, %f82, %f83, %f84}, {%r86, %r87, %r88, %r89, %r90, %r91, %r92, %r93}, {%r94, %r95, %r96, %r97, %r98, %r99, %r100, %r101}, {%f69, %f70, %f71, %f72, %f73, %f74, %f75, %f76};
	add.s64 	%rd35, %rd18, 96;
	cvt.s64.s32 	%rd36, %r143;
	add.s64 	%rd37, %rd36, %rd20;
	shl.b64 	%rd38, %rd37, 1;
	add.s64 	%rd39, %rd22, %rd38;
	wmma.load.a.sync.aligned.row.m16n16k16.global.f16 	{%r102, %r103, %r104, %r105, %r106, %r107, %r108, %r109}, [%rd35], %r31;
	wmma.load.b.sync.aligned.row.m16n16k16.global.f16 	{%r110, %r111, %r112, %r113, %r114, %r115, %r116, %r117}, [%rd39], %r30;
	wmma.mma.sync.aligned.row.row.m16n16k16.f32.f32 {%f124, %f123, %f122, %f121, %f120, %f119, %f118, %f117}, {%r102, %r103, %r104, %r105, %r106, %r107, %r108, %r109}, {%r110, %r111, %r112, %r113, %r114, %r115, %r116, %r117}, {%f77, %f78, %f79, %f80, %f81, %f82, %f83, %f84};
	add.s32 	%r144, %r144, 4;
	shl.b32 	%r118, %r30, 6;
	add.s32 	%r143, %r143, %r118;
	add.s32 	%r142, %r142, %r118;
	add.s32 	%r141, %r141, %r118;
	add.s32 	%r140, %r140, %r118;
	add.s32 	%r139, %r139, 64;
	setp.ne.s32 	%p3, %r144, 0;
	@%p3 bra 	$L__BB0_3;
$L__BB0_4:
	setp.eq.s32 	%p4, %r4, 0;
	@%p4 bra 	$L__BB0_7;
	ld.param.u64 	%rd51, [_Z17naive_wmma_kernelILi16ELi16ELi16EEvP6__halfS1_Pfiii_param_0];
	mul.lo.s32 	%r119, %r145, %r30;
	shl.b32 	%r147, %r119, 4;
	shl.b32 	%r24, %r30, 4;
	mul.wide.u32 	%rd40, %r145, 32;
	mul.lo.s32 	%r120, %r3, %r31;
	shl.b32 	%r121, %r120, 4;
	mul.wide.s32 	%rd41, %r121, 2;
	add.s64 	%rd42, %rd40, %rd41;
	cvta.to.global.u64 	%rd43, %rd51;
	add.s64 	%rd54, %rd43, %rd42;
	neg.s32 	%r146, %r4;
$L__BB0_6:
	.pragma "nounroll";
	ld.param.u64 	%rd53, [_Z17naive_wmma_kernelILi16ELi16ELi16EEvP6__halfS1_Pfiii_param_1];
	cvt.s64.s32 	%rd44, %r147;
	cvt.u64.u32 	%rd45, %r45;
	add.s64 	%rd46, %rd44, %rd45;
	cvta.to.global.u64 	%rd47, %rd53;
	shl.b64 	%rd48, %rd46, 1;
	add.s64 	%rd49, %rd47, %rd48;
	wmma.load.a.sync.aligned.row.m16n16k16.global.f16 	{%r123, %r124, %r125, %r126, %r127, %r128, %r129, %r130}, [%rd54], %r31;
	wmma.load.b.sync.aligned.row.m16n16k16.global.f16 	{%r131, %r132, %r133, %r134, %r135, %r136, %r137, %r138}, [%rd49], %r30;
	wmma.mma.sync.aligned.row.row.m16n16k16.f32.f32 {%f124, %f123, %f122, %f121, %f120, %f119, %f118, %f117}, {%r123, %r124, %r125, %r126, %r127, %r128, %r129, %r130}, {%r131, %r132, %r133, %r134, %r135, %r136, %r137, %r138}, {%f124, %f123, %f122, %f121, %f120, %f119, %f118, %f117};
	add.s32 	%r147, %r147, %r24;
	add.s64 	%rd54, %rd54, 32;
	add.s32 	%r146, %r146, 1;
	setp.ne.s32 	%p5, %r146, 0;
	@%p5 bra 	$L__BB0_6;
$L__BB0_7:
	wmma.store.d.sync.aligned.row.m16n16k16.global.f32 	[%rd1], {%f124, %f123, %f122, %f121, %f120, %f119, %f118, %f117}, %r30;
	ret;

}


// ===== COMPILED SASS (sm_100) =====

	.target	sm_100

	.elftype	@"ET_EXEC"


//--------------------- .note.nv.tkinfo           --------------------------
	.section	.note.nv.tkinfo,"",@"SHT_NOTE"
	.sectionflags	@"SHF_NOTE_NV_TKINFO"
	.tkinfo
        /*0018*/ 	.word	0x00000002
        /*0030*/ 	.string	""
        /*0030*/ 	.string	"ptxas"
        /*0030*/ 	.string	"Cuda compilation tools, release 13.0, V13.0.88"
        /*0030*/ 	.string	"Build cuda_13.0.r13.0/compiler.36424714_0"
        /*0030*/ 	.string	"-arch sm_100 -m 64 "



//--------------------- .note.nv.cuinfo           --------------------------
	.section	.note.nv.cuinfo,"",@"SHT_NOTE"
	.sectionflags	@"SHF_NOTE_NV_CUINFO"
        /*0018*/ 	.short	0x0002
        /*001a*/ 	.short	0x0064
        /*001c*/ 	.short	0x0082
	.zero		2


//--------------------- .nv.info                  --------------------------
	.section	.nv.info,"",@"SHT_CUDA_INFO"
	.align	4


	//----- nvinfo : EIATTR_REGCOUNT
	.align		4
        /*0000*/ 	.byte	0x04, 0x2f
        /*0002*/ 	.short	(.L_1 - .L_0)
	.align		4
.L_0:
        /*0004*/ 	.word	index@(_Z17naive_wmma_kernelILi16ELi16ELi16EEvP6__halfS1_Pfiii)
        /*0008*/ 	.word	0x00000028


	//----- nvinfo : EIATTR_FRAME_SIZE
	.align		4
.L_1:
        /*000c*/ 	.byte	0x04, 0x11
        /*000e*/ 	.short	(.L_3 - .L_2)
	.align		4
.L_2:
        /*0010*/ 	.word	index@(_Z17naive_wmma_kernelILi16ELi16ELi16EEvP6__halfS1_Pfiii)
        /*0014*/ 	.word	0x00000000


	//----- nvinfo : EIATTR_MIN_STACK_SIZE
	.align		4
.L_3:
        /*0018*/ 	.byte	0x04, 0x12
        /*001a*/ 	.short	(.L_5 - .L_4)
	.align		4
.L_4:
        /*001c*/ 	.word	index@(_Z17naive_wmma_kernelILi16ELi16ELi16EEvP6__halfS1_Pfiii)
        /*0020*/ 	.word	0x00000000
.L_5:


//--------------------- .nv.compat                --------------------------
	.section	.nv.compat,"",@"SHT_CUDA_COMPAT_INFO"
	.align	4
        /*0000*/ 	.byte	0x02, 0x09, 0x00, 0x00, 0x02, 0x02, 0x01, 0x00, 0x02, 0x05, 0x05, 0x00, 0x03, 0x07, 0x01, 0x01
        /*0010*/ 	.byte	0x02, 0x03, 0x00, 0x00, 0x02, 0x06, 0x01, 0x00, 0x04, 0x0b, 0x08, 0x00, 0x09, 0x00, 0x00, 0x00
        /*0020*/ 	.byte	0x00, 0x00, 0x00, 0x00


//--------------------- .nv.info._Z17naive_wmma_kernelILi16ELi16ELi16EEvP6__halfS1_Pfiii --------------------------
	.section	.nv.info._Z17naive_wmma_kernelILi16ELi16ELi16EEvP6__halfS1_Pfiii,"",@"SHT_CUDA_INFO"
	.sectionflags	@""
	.align	4


	//----- nvinfo : EIATTR_CUDA_API_VERSION
	.align		4
        /*0000*/ 	.byte	0x04, 0x37
        /*0002*/ 	.short	(.L_7 - .L_6)
.L_6:
        /*0004*/ 	.word	0x00000082


	//----- nvinfo : EIATTR_KPARAM_INFO
	.align		4
.L_7:
        /*0008*/ 	.byte	0x04, 0x17
        /*000a*/ 	.short	(.L_9 - .L_8)
.L_8:
        /*000c*/ 	.word	0x00000000
        /*0010*/ 	.short	0x0005
        /*0012*/ 	.short	0x0020
        /*0014*/ 	.byte	0x00, 0xf0, 0x11, 0x00


	//----- nvinfo : EIATTR_KPARAM_INFO
	.align		4
.L_9:
        /*0018*/ 	.byte	0x04, 0x17
        /*001a*/ 	.short	(.L_11 - .L_10)
.L_10:
        /*001c*/ 	.word	0x00000000
        /*0020*/ 	.short	0x0004
        /*0022*/ 	.short	0x001c
        /*0024*/ 	.byte	0x00, 0xf0, 0x11, 0x00


	//----- nvinfo : EIATTR_KPARAM_INFO
	.align		4
.L_11:
        /*0028*/ 	.byte	0x04, 0x17
        /*002a*/ 	.short	(.L_13 - .L_12)
.L_12:
        /*002c*/ 	.word	0x00000000
        /*0030*/ 	.short	0x0003
        /*0032*/ 	.short	0x0018
        /*0034*/ 	.byte	0x00, 0xf0, 0x11, 0x00


	//----- nvinfo : EIATTR_KPARAM_INFO
	.align		4
.L_13:
        /*0038*/ 	.byte	0x04, 0x17
        /*003a*/ 	.short	(.L_15 - .L_14)
.L_14:
        /*003c*/ 	.word	0x00000000
        /*0040*/ 	.short	0x0002
        /*0042*/ 	.short	0x0010
        /*0044*/ 	.byte	0x00, 0xf5, 0x21, 0x00


	//----- nvinfo : EIATTR_KPARAM_INFO
	.align		4
.L_15:
        /*0048*/ 	.byte	0x04, 0x17
        /*004a*/ 	.short	(.L_17 - .L_16)
.L_16:
        /*004c*/ 	.word	0x00000000
        /*0050*/ 	.short	0x0001
        /*0052*/ 	.short	0x0008
        /*0054*/ 	.byte	0x00, 0xf5, 0x21, 0x00


	//----- nvinfo : EIATTR_KPARAM_INFO
	.align		4
.L_17:
        /*0058*/ 	.byte	0x04, 0x17
        /*005a*/ 	.short	(.L_19 - .L_18)
.L_18:
        /*005c*/ 	.word	0x00000000
        /*0060*/ 	.short	0x0000
        /*0062*/ 	.short	0x0000
        /*0064*/ 	.byte	0x00, 0xf5, 0x21, 0x00


	//----- nvinfo : EIATTR_SPARSE_MMA_MASK
	.align		4
.L_19:
        /*0068*/ 	.byte	0x03, 0x50
        /*006a*/ 	.short	0x0000


	//----- nvinfo : EIATTR_WMMA_USED
	.align		4
        /*006c*/ 	.byte	0x01, 0x2b
	.zero		2


	//----- nvinfo : EIATTR_MAXREG_COUNT
	.align		4
        /*0070*/ 	.byte	0x03, 0x1b
        /*0072*/ 	.short	0x00ff


	//----- nvinfo : EIATTR_MERCURY_ISA_VERSION
	.align		4
        /*0074*/ 	.byte	0x03, 0x5f
        /*0076*/ 	.short	0x0101


	//----- nvinfo : EIATTR_VRC_CTA_INIT_COUNT
	.align		4
        /*0078*/ 	.byte	0x02, 0x4a
	.zero		1
	.zero		1


	//----- nvinfo : EIATTR_EXIT_INSTR_OFFSETS
	.align		4
        /*007c*/ 	.byte	0x04, 0x1c
        /*007e*/ 	.short	(.L_21 - .L_20)


	//   ....[0]....
.L_20:
        /*0080*/ 	.word	0x00001100


	//----- nvinfo : EIATTR_CBANK_PARAM_SIZE
	.align		4
.L_21:
        /*0084*/ 	.byte	0x03, 0x19
        /*0086*/ 	.short	0x0024


	//----- nvinfo : EIATTR_PARAM_CBANK
	.align		4
        /*0088*/ 	.byte	0x04, 0x0a
        /*008a*/ 	.short	(.L_23 - .L_22)
	.align		4
.L_22:
        /*008c*/ 	.word	index@(.nv.constant0._Z17naive_wmma_kernelILi16ELi16ELi16EEvP6__halfS1_Pfiii)
        /*0090*/ 	.short	0x0380
        /*0092*/ 	.short	0x0024


	//----- nvinfo : EIATTR_SW_WAR
	.align		4
.L_23:
        /*0094*/ 	.byte	0x04, 0x36
        /*0096*/ 	.short	(.L_25 - .L_24)
.L_24:
        /*0098*/ 	.word	0x00000008
.L_25:


//--------------------- .nv.callgraph             --------------------------
	.section	.nv.callgraph,"",@"SHT_CUDA_CALLGRAPH"
	.align	4
	.sectionentsize	8
	.align		4
        /*0000*/ 	.word	0x00000000
	.align		4
        /*0004*/ 	.word	0xffffffff
	.align		4
        /*0008*/ 	.word	0x00000000
	.align		4
        /*000c*/ 	.word	0xfffffffe
	.align		4
        /*0010*/ 	.word	0x00000000
	.align		4
        /*0014*/ 	.word	0xfffffffd
	.align		4
        /*0018*/ 	.word	0x00000000
	.align		4
        /*001c*/ 	.word	0xfffffffc


//--------------------- .text._Z17naive_wmma_kernelILi16ELi16ELi16EEvP6__halfS1_Pfiii --------------------------
	.section	.text._Z17naive_wmma_kernelILi16ELi16ELi16EEvP6__halfS1_Pfiii,"ax",@progbits
	.align	128
        .global         _Z17naive_wmma_kernelILi16ELi16ELi16EEvP6__halfS1_Pfiii
        .type           _Z17naive_wmma_kernelILi16ELi16ELi16EEvP6__halfS1_Pfiii,@function
        .size           _Z17naive_wmma_kernelILi16ELi16ELi16EEvP6__halfS1_Pfiii,(.L_x_5 - _Z17naive_wmma_kernelILi16ELi16ELi16EEvP6__halfS1_Pfiii)
        .other          _Z17naive_wmma_kernelILi16ELi16ELi16EEvP6__halfS1_Pfiii,@"STO_CUDA_ENTRY STV_DEFAULT"
_Z17naive_wmma_kernelILi16ELi16ELi16EEvP6__halfS1_Pfiii:
.text._Z17naive_wmma_kernelILi16ELi16ELi16EEvP6__halfS1_Pfiii:
[----:B------:R-:W-:Y:S01]  /*0000*/  LDC R1, c[0x0][0x37c] ;  /* 0x0000df00ff017b82 */ /* 0x000fe20000000800 */
[----:B------:R-:W0:Y:S01]  /*0010*/  LDCU UR7, c[0x0][0x39c] ;  /* 0x00007380ff0777ac */ /* 0x000e220008000800 */
[----:B------:R-:W1:Y:S06]  /*0020*/  S2R R5, SR_TID.X ;  /* 0x0000000000057919 */ /* 0x000e6c0000002100 */
[----:B------:R-:W1:Y:S01]  /*0030*/  S2UR UR5, SR_CTAID.X ;  /* 0x00000000000579c3 */ /* 0x000e620000002500 */
[----:B------:R-:W-:Y:S01]  /*0040*/  CS2R R10, SRZ ;  /* 0x00000000000a7805 */ /* 0x000fe2000001ff00 */
[----:B------:R-:W2:Y:S01]  /*0050*/  LDCU UR13, c[0x0][0x3a0] ;  /* 0x00007400ff0d77ac */ /* 0x000ea20008000800 */
[----:B------:R-:W-:-:S02]  /*0060*/  CS2R R22, SRZ ;  /* 0x0000000000167805 */ /* 0x000fc4000001ff00 */
[----:B------:R-:W-:Y:S01]  /*0070*/  CS2R R20, SRZ ;  /* 0x0000000000147805 */ /* 0x000fe2000001ff00 */
[----:B------:R-:W3:Y:S02]  /*0080*/  LDCU.64 UR8, c[0x0][0x390] ;  /* 0x00007200ff0877ac */ /* 0x000ee40008000a00 */
[----:B------:R-:W1:Y:S01]  /*0090*/  LDC R0, c[0x0][0x360] ;  /* 0x0000d800ff007b82 */ /* 0x000e620000000800 */
[----:B------:R-:W4:Y:S01]  /*00a0*/  LDCU.64 UR14, c[0x0][0x358] ;  /* 0x00006b00ff0e77ac */ /* 0x000f220008000a00 */
[----:B0-----:R-:W-:-:S04]  /*00b0*/  USHF.R.S32.HI UR4, URZ, 0x1f, UR7 ;  /* 0x0000001fff047899 */ /* 0x001fc80008011407 */
[----:B------:R-:W-:Y:S02]  /*00c0*/  ULEA.HI UR4, UR4, UR7, URZ, 0x4 ;  /* 0x0000000704047291 */ /* 0x000fe4000f8f20ff */
[----:B--2---:R-:W-:Y:S02]  /*00d0*/  UISETP.GE.AND UP0, UPT, UR13, 0x10, UPT ;  /* 0x000000100d00788c */ /* 0x004fe4000bf06270 */
[----:B------:R-:W-:-:S06]  /*00e0*/  USHF.R.S32.HI UR4, URZ, 0x4, UR4 ;  /* 0x00000004ff047899 */ /* 0x000fcc0008011404 */
[----:B------:R-:W-:Y:S02]  /*00f0*/  IMAD.U32 R6, RZ, RZ, UR4 ;  /* 0x00000004ff067e24 */ /* 0x000fe4000f8e00ff */
[----:B-1----:R-:W-:-:S03]  /*0100*/  IMAD R0, R0, UR5, R5 ;  /* 0x0000000500007c24 */ /* 0x002fc6000f8e0205 */
[-C--:B------:R-:W-:Y:S02]  /*0110*/  IABS R7, R6.reuse ;  /* 0x0000000600077213 */ /* 0x080fe40000000000 */
[----:B------:R-:W-:Y:S02]  /*0120*/  SHF.R.U32.HI R0, RZ, 0x5, R0 ;  /* 0x00000005ff007819 */ /* 0x000fe40000011600 */
[----:B------:R-:W0:Y:S01]  /*0130*/  I2F.RP R4, R7 ;  /* 0x0000000700047306 */ /* 0x000e220000209400 */
[----:B------:R-:W-:-:S07]  /*0140*/  IABS R6, R6 ;  /* 0x0000000600067213 */ /* 0x000fce0000000000 */
[----:B0-----:R-:W0:Y:S02]  /*0150*/  MUFU.RCP R4, R4 ;  /* 0x0000000400047308 */ /* 0x001e240000001000 */
[----:B0-----:R-:W-:Y:S01]  /*0160*/  VIADD R2, R4, 0xffffffe ;  /* 0x0ffffffe04027836 */ /* 0x001fe20000000000 */
[----:B------:R-:W-:-:S05]  /*0170*/  IABS R4, R0 ;  /* 0x0000000000047213 */ /* 0x000fca0000000000 */
[----:B------:R0:W1:Y:S02]  /*0180*/  F2I.FTZ.U32.TRUNC.NTZ R3, R2 ;  /* 0x0000000200037305 */ /* 0x000064000021f000 */
[----:B0-----:R-:W-:Y:S02]  /*0190*/  IMAD.MOV.U32 R2, RZ, RZ, RZ ;  /* 0x000000ffff027224 */ /* 0x001fe400078e00ff */
[----:B-1----:R-:W-:-:S04]  /*01a0*/  IMAD.MOV R8, RZ, RZ, -R3 ;  /* 0x000000ffff087224 */ /* 0x002fc800078e0a03 */
[----:B------:R-:W-:Y:S01]  /*01b0*/  IMAD R5, R8, R7, RZ ;  /* 0x0000000708057224 */ /* 0x000fe200078e02ff */
[----:B------:R-:W-:-:S03]  /*01c0*/  CS2R R8, SRZ ;  /* 0x0000000000087805 */ /* 0x000fc6000001ff00 */
[----:B------:R-:W-:-:S04]  /*01d0*/  IMAD.HI.U32 R3, R3, R5, R2 ;  /* 0x0000000503037227 */ /* 0x000fc800078e0002 */
[----:B------:R-:W-:Y:S02]  /*01e0*/  IMAD.MOV R5, RZ, RZ, -R6 ;  /* 0x000000ffff057224 */ /* 0x000fe400078e0a06 */
[----:B------:R-:W-:-:S04]  /*01f0*/  IMAD.HI.U32 R24, R3, R4, RZ ;  /* 0x0000000403187227 */ /* 0x000fc800078e00ff */
[----:B------:R-:W-:-:S05]  /*0200*/  IMAD R2, R24, R5, R4 ;  /* 0x0000000518027224 */ /* 0x000fca00078e0204 */
[----:B------:R-:W-:-:S13]  /*0210*/  ISETP.GT.U32.AND P2, PT, R7, R2, PT ;  /* 0x000000020700720c */ /* 0x000fda0003f44070 */
[----:B------:R-:W-:Y:S02]  /*0220*/  @!P2 IMAD.IADD R2, R2, 0x1, -R7 ;  /* 0x000000010202a824 */ /* 0x000fe400078e0a07 */
[----:B------:R-:W-:Y:S01]  /*0230*/  @!P2 VIADD R24, R24, 0x1 ;  /* 0x000000011818a836 */ /* 0x000fe20000000000 */
[----:B------:R-:W-:Y:S02]  /*0240*/  ISETP.NE.AND P2, PT, RZ, UR4, PT ;  /* 0x00000004ff007c0c */ /* 0x000fe4000bf45270 */
[----:B------:R-:W-:Y:S02]  /*0250*/  ISETP.GE.U32.AND P0, PT, R2, R7, PT ;  /* 0x000000070200720c */ /* 0x000fe40003f06070 */
[----:B------:R-:W-:-:S04]  /*0260*/  LOP3.LUT R2, R0, UR4, RZ, 0x3c, !PT ;  /* 0x0000000400027c12 */ /* 0x000fc8000f8e3cff */
[----:B------:R-:W-:-:S07]  /*0270*/  ISETP.GE.AND P1, PT, R2, RZ, PT ;  /* 0x000000ff0200720c */ /* 0x000fce0003f26270 */
[----:B------:R-:W-:-:S06]  /*0280*/  @P0 VIADD R24, R24, 0x1 ;  /* 0x0000000118180836 */ /* 0x000fcc0000000000 */
[----:B------:R-:W-:Y:S01]  /*0290*/  @!P1 IMAD.MOV R24, RZ, RZ, -R24 ;  /* 0x000000ffff189224 */ /* 0x000fe200078e0a18 */
[----:B------:R-:W-:-:S05]  /*02a0*/  @!P2 LOP3.LUT R24, RZ, UR4, RZ, 0x33, !PT ;  /* 0x00000004ff18ac12 */ /* 0x000fca000f8e33ff */
[----:B------:R-:W-:Y:S02]  /*02b0*/  IMAD.MOV R5, RZ, RZ, -R24 ;  /* 0x000000ffff057224 */ /* 0x000fe400078e0a18 */
[----:B------:R-:W-:Y:S02]  /*02c0*/  IMAD R2, R24, UR7, RZ ;  /* 0x0000000718027c24 */ /* 0x000fe4000f8e02ff */
[----:B------:R-:W-:Y:S01]  /*02d0*/  IMAD R5, R5, UR4, R0 ;  /* 0x0000000405057c24 */ /* 0x000fe2000f8e0200 */
[----:B------:R-:W-:Y:S01]  /*02e0*/  USHF.R.S32.HI UR4, URZ, 0x1f, UR13 ;  /* 0x0000001fff047899 */ /* 0x000fe2000801140d */
[----:B------:R-:W-:Y:S02]  /*02f0*/  IMAD.SHL.U32 R2, R2, 0x10, RZ ;  /* 0x0000001002027824 */ /* 0x000fe400078e00ff */
[----:B------:R-:W-:Y:S01]  /*0300*/  IMAD.SHL.U32 R5, R5, 0x10, RZ ;  /* 0x0000001005057824 */ /* 0x000fe200078e00ff */
[----:B------:R-:W-:-:S04]  /*0310*/  ULEA.HI UR4, UR4, UR13, URZ, 0x4 ;  /* 0x0000000d04047291 */ /* 0x000fc8000f8f20ff */
[----:B------:R-:W-:-:S04]  /*0320*/  IADD3 R3, P0, PT, R5, R2, RZ ;  /* 0x0000000205037210 */ /* 0x000fc80007f1e0ff */
[----:B------:R-:W-:Y:S02]  /*0330*/  LEA.HI.X.SX32 R2, R2, RZ, 0x1, P0 ;  /* 0x000000ff02027211 */ /* 0x000fe400000f0eff */
[----:B---3--:R-:W-:-:S04]  /*0340*/  LEA R0, P0, R3, UR8, 0x2 ;  /* 0x0000000803007c11 */ /* 0x008fc8000f8010ff */
[----:B------:R-:W-:Y:S01]  /*0350*/  LEA.HI.X R2, R3, UR9, R2, 0x2, P0 ;  /* 0x0000000903027c11 */ /* 0x000fe200080f1402 */
[----:B----4-:R-:W-:Y:S08]  /*0360*/  BRA.U !UP0, `(.L_x_0) ;  /* 0x0000000d082c7547 */ /* 0x010ff0000b800000 */
[----:B------:R-:W-:Y:S01]  /*0370*/  USHF.R.S32.HI UR5, URZ, 0x1f, UR13 ;  /* 0x0000001fff057899 */ /* 0x000fe2000801140d */
[----:B------:R-:W-:-:S03]  /*0380*/  IMAD.MOV.U32 R11, RZ, RZ, RZ ;  /* 0x000000ffff0b7224 */ /* 0x000fc600078e00ff */
[----:B------:R-:W-:-:S04]  /*0390*/  ULEA.HI UR5, UR5, UR13, URZ, 0x4 ;  /* 0x0000000d05057291 */ /* 0x000fc8000f8f20ff */
[----:B------:R-:W-:Y:S02]  /*03a0*/  USHF.R.S32.HI UR6, URZ, 0x4, UR5 ;  /* 0x00000004ff067899 */ /* 0x000fe40008011405 */
[----:B------:R-:W-:Y:S02]  /*03b0*/  USHF.R.S32.HI UR5, URZ, 0x4, UR4 ;  /* 0x00000004ff057899 */ /* 0x000fe40008011404 */
[----:B------:R-:W-:Y:S02]  /*03c0*/  ULOP3.LUT UR8, UR6, 0x3, URZ, 0xc0, !UPT ;  /* 0x0000000306087892 */ /* 0x000fe4000f8ec0ff */
[----:B------:R-:W-:Y:S02]  /*03d0*/  UIADD3 UR4, UPT, UPT, UR5, -0x1, URZ ;  /* 0xffffffff05047890 */ /* 0x000fe4000fffe0ff */
[----:B------:R-:W-:Y:S02]  /*03e0*/  UISETP.NE.AND UP0, UPT, UR8, URZ, UPT ;  /* 0x000000ff0800728c */ /* 0x000fe4000bf05270 */
[----:B------:R-:W-:-:S03]  /*03f0*/  UISETP.GE.U32.AND UP1, UPT, UR4, 0x3, UPT ;  /* 0x000000030400788c */ /* 0x000fc6000bf26070 */
[----:B------:R-:W-:-:S06]  /*0400*/  UMOV UR4, URZ ;  /* 0x000000ff00047c82 */ /* 0x000fcc0008000000 */
[----:B------:R-:W-:Y:S05]  /*0410*/  BRA.U !UP1, `(.L_x_1) ;  /* 0x00000009091c7547 */ /* 0x000fea000b800000 */
[----:B------:R-:W0:Y:S01]  /*0420*/  S2R R3, SR_LANEID ;  /* 0x0000000000037919 */ /* 0x000e220000000000 */
[----:B------:R-:W-:Y:S01]  /*0430*/  ULOP3.LUT UR4, UR5, 0x7fffffc, URZ, 0xc0, !UPT ;  /* 0x07fffffc05047892 */ /* 0x000fe2000f8ec0ff */
[----:B------:R-:W-:Y:S01]  /*0440*/  IMAD.MOV.U32 R33, RZ, RZ, RZ ;  /* 0x000000ffff217224 */ /* 0x000fe200078e00ff */
[----:B------:R-:W-:Y:S01]  /*0450*/  USHF.R.U32.HI UR6, URZ, 0x1, UR7 ;  /* 0x00000001ff067899 */ /* 0x000fe20008011607 */
[----:B------:R-:W-:Y:S01]  /*0460*/  CS2R R10, SRZ ;  /* 0x00000000000a7805 */ /* 0x000fe2000001ff00 */
[----:B------:R-:W-:Y:S01]  /*0470*/  USHF.R.U32.HI UR5, URZ, 0x1, UR13 ;  /* 0x00000001ff057899 */ /* 0x000fe2000801160d */
[----:B------:R-:W-:Y:S02]  /*0480*/  CS2R R8, SRZ ;  /* 0x0000000000087805 */ /* 0x000fe4000001ff00 */
[----:B------:R-:W-:Y:S02]  /*0490*/  CS2R R22, SRZ ;  /* 0x0000000000167805 */ /* 0x000fe4000001ff00 */
[----:B------:R-:W-:Y:S01]  /*04a0*/  CS2R R20, SRZ ;  /* 0x0000000000147805 */ /* 0x000fe2000001ff00 */
[----:B------:R-:W-:-:S02]  /*04b0*/  UIMAD UR10, UR7, 0x30, URZ ;  /* 0x00000030070a78a4 */ /* 0x000fc4000f8e02ff */
[----:B------:R-:W-:Y:S02]  /*04c0*/  USHF.L.U32 UR11, UR7, 0x5, URZ ;  /* 0x00000005070b7899 */ /* 0x000fe400080006ff */
[----:B------:R-:W-:Y:S01]  /*04d0*/  USHF.L.U32 UR12, UR7, 0x4, URZ ;  /* 0x00000004070c7899 */ /* 0x000fe200080006ff */
[----:B------:R-:W1:Y:S01]  /*04e0*/  LDCU.128 UR16, c[0x0][0x380] ;  /* 0x00007000ff1077ac */ /* 0x000e620008000c00 */
[----:B------:R-:W-:Y:S01]  /*04f0*/  UIADD3 UR9, UPT, UPT, -UR4, URZ, URZ ;  /* 0x000000ff04097290 */ /* 0x000fe2000fffe1ff */
[----:B0-----:R-:W-:Y:S02]  /*0500*/  LOP3.LUT R32, R3, 0x3, RZ, 0xc0, !PT ;  /* 0x0000000303207812 */ /* 0x001fe400078ec0ff */
[----:B------:R-:W-:-:S05]  /*0510*/  SHF.R.U32.HI R3, RZ, 0x2, R3 ;  /* 0x00000002ff037819 */ /* 0x000fca0000011603 */
[----:B------:R-:W-:Y:S01]  /*0520*/  IMAD.WIDE.U32 R6, R3, UR6, R32 ;  /* 0x0000000603067c25 */ /* 0x000fe2000f8e0020 */
[----:B------:R-:W-:-:S03]  /*0530*/  UMOV UR6, URZ ;  /* 0x000000ff00067c82 */ /* 0x000fc60008000000 */
[----:B------:R-:W-:Y:S01]  /*0540*/  IMAD.WIDE.U32 R32, R3, UR5, R32 ;  /* 0x0000000503207c25 */ /* 0x000fe2000f8e0020 */
[----:B------:R-:W-:Y:S01]  /*0550*/  SHF.L.U64.HI R30, R6, 0x2, R7 ;  /* 0x00000002061e7819 */ /* 0x000fe20000010207 */
[----:B------:R-:W-:Y:S02]  /*0560*/  UMOV UR5, URZ ;  /* 0x000000ff00057c82 */ /* 0x000fe40008000000 */
[----:B------:R-:W-:Y:S01]  /*0570*/  IMAD R3, R24, UR13, RZ ;  /* 0x0000000d18037c24 */ /* 0x000fe2000f8e02ff */
[----:B------:R-:W-:Y:S01]  /*0580*/  SHF.L.U64.HI R25, R32, 0x2, R33 ;  /* 0x0000000220197819 */ /* 0x000fe20000010221 */
[----:B------:R-:W-:Y:S02]  /*0590*/  IMAD.SHL.U32 R31, R6, 0x4, RZ ;  /* 0x00000004061f7824 */ /* 0x000fe400078e00ff */
[----:B------:R-:W-:-:S05]  /*05a0*/  IMAD.SHL.U32 R3, R3, 0x10, RZ ;  /* 0x0000001003037824 */ /* 0x000fca00078e00ff */
[----:B-1----:R-:W-:-:S07]  /*05b0*/  SHF.R.S32.HI R4, RZ, 0x1f, R3 ;  /* 0x0000001fff047819 */ /* 0x002fce0000011403 */
.L_x_2:
[----:B------:R-:W-:Y:S01]  /*05c0*/  IMAD.U32 R6, RZ, RZ, UR6 ;  /* 0x00000006ff067e24 */ /* 0x000fe2000f8e00ff */
[----:B------:R-:W-:Y:S01]  /*05d0*/  IADD3 R7, P0, PT, R5, UR6, RZ ;  /* 0x0000000605077c10 */ /* 0x000fe2000ff1e0ff */
[----:B------:R-:W-:-:S03]  /*05e0*/  IMAD.U32 R37, RZ, RZ, UR7 ;  /* 0x00000007ff257e24 */ /* 0x000fc6000f8e00ff */
[----:B------:R-:W-:Y:S02]  /*05f0*/  LEA.HI.X.SX32 R6, R6, RZ, 0x1, P0 ;  /* 0x000000ff06067211 */ /* 0x000fe400000f0eff */
[----:B------:R-:W-:-:S04]  /*0600*/  LEA R16, P0, R7, UR18, 0x1 ;  /* 0x0000001207107c11 */ /* 0x000fc8000f8008ff */
[----:B------:R-:W-:Y:S02]  /*0610*/  LEA.HI.X R7, R7, UR19, R6, 0x1, P0 ;  /* 0x0000001307077c11 */ /* 0x000fe400080f0c06 */
[----:B------:R-:W-:-:S05]  /*0620*/  IADD3 R16, P0, PT, R31, R16, RZ ;  /* 0x000000101f107210 */ /* 0x000fca0007f1e0ff */
[----:B------:R-:W-:Y:S01]  /*0630*/  IMAD.X R17, R30, 0x1, R7, P0 ;  /* 0x000000011e117824 */ /* 0x000fe200000e0607 */
[----:B------:R-:W-:Y:S01]  /*0640*/  IADD3 R12, P0, PT, R3, UR5, RZ ;  /* 0x00000005030c7c10 */ /* 0x000fe2000ff1e0ff */
[----:B------:R-:W-:-:S03]  /*0650*/  IMAD.WIDE.U32 R36, R37, 0x10, R16 ;  /* 0x0000001025247825 */ /* 0x000fc600078e0010 */
[----:B------:R-:W2:Y:S04]  /*0660*/  LDG.E R6, desc[UR14][R16.64] ;  /* 0x0000000e10067981 */ /* 0x000ea8000c1e1900 */
[----:B------:R-:W3:Y:S01]  /*0670*/  LDG.E R7, desc[UR14][R36.64] ;  /* 0x0000000e24077981 */ /* 0x000ee2000c1e1900 */
[----:B------:R-:W-:Y:S01]  /*0680*/  IMAD.X R13, RZ, RZ, R4, P0 ;  /* 0x000000ffff0d7224 */ /* 0x000fe200000e0604 */
[C---:B------:R-:W-:Y:S01]  /*0690*/  LEA R27, P0, R12.reuse, UR16, 0x1 ;  /* 0x000000100c1b7c11 */ /* 0x040fe2000f8008ff */
[----:B------:R-:W-:Y:S01]  /*06a0*/  IMAD.U32 R35, RZ, RZ, UR13 ;  /* 0x0000000dff237e24 */ /* 0x000fe2000f8e00ff */
[----:B------:R-:W4:Y:S02]  /*06b0*/  LDG.E R16, desc[UR14][R16.64+0x10] ;  /* 0x0000100e10107981 */ /* 0x000f24000c1e1900 */
[----:B------:R-:W-:-:S02]  /*06c0*/  LEA.HI.X R12, R12, UR17, R13, 0x1, P0 ;  /* 0x000000110c0c7c11 */ /* 0x000fc400080f0c0d */
[----:B------:R-:W-:-:S05]  /*06d0*/  LEA R26, P0, R32, R27, 0x2 ;  /* 0x0000001b201a7211 */ /* 0x000fca00078010ff */
[----:B------:R-:W-:Y:S01]  /*06e0*/  IMAD.X R27, R25, 0x1, R12, P0 ;  /* 0x00000001191b7824 */ /* 0x000fe200000e060c */
[----:B------:R0:W5:Y:S01]  /*06f0*/  LDG.E R17, desc[UR14][R36.64+0x10] ;  /* 0x0000100e24117981 */ /* 0x000162000c1e1900 */
[----:B------:R-:W-:-:S03]  /*0700*/  IMAD.WIDE.U32 R34, R35, 0x10, R26 ;  /* 0x0000001023227825 */ /* 0x000fc600078e001a */
[----:B------:R-:W5:Y:S04]  /*0710*/  LDG.E R12, desc[UR14][R26.64] ;  /* 0x0000000e1a0c7981 */ /* 0x000f68000c1e1900 */
[----:B------:R-:W5:Y:S04]  /*0720*/  LDG.E R14, desc[UR14][R26.64+0x10] ;  /* 0x0000100e1a0e7981 */ /* 0x000f68000c1e1900 */
[----:B------:R-:W5:Y:S04]  /*0730*/  LDG.E R13, desc[UR14][R34.64] ;  /* 0x0000000e220d7981 */ /* 0x000f68000c1e1900 */
[----:B------:R-:W5:Y:S01]  /*0740*/  LDG.E R15, desc[UR14][R34.64+0x10] ;  /* 0x0000100e220f7981 */ /* 0x000f62000c1e1900 */
[----:B------:R-:W-:Y:S01]  /*0750*/  IMAD.U32 R18, RZ, RZ, UR12 ;  /* 0x0000000cff127e24 */ /* 0x000fe2000f8e00ff */
[----:B------:R-:W-:-:S04]  /*0760*/  IADD3 R19, P0, PT, R5, UR12, RZ ;  /* 0x0000000c05137c10 */ /* 0x000fc8000ff1e0ff */
[----:B------:R-:W-:Y:S02]  /*0770*/  LEA.HI.X.SX32 R18, R18, RZ, 0x1, P0 ;  /* 0x000000ff12127211 */ /* 0x000fe400000f0eff */
[----:B------:R-:W-:-:S04]  /*0780*/  LEA R28, P0, R19, UR18, 0x1 ;  /* 0x00000012131c7c11 */ /* 0x000fc8000f8008ff */
[----:B------:R-:W-:Y:S02]  /*0790*/  LEA.HI.X R19, R19, UR19, R18, 0x1, P0 ;  /* 0x0000001313137c11 */ /* 0x000fe400080f0c12 */
[----:B------:R-:W-:Y:S01]  /*07a0*/  IADD3 R28, P0, PT, R28, R31, RZ ;  /* 0x0000001f1c1c7210 */ /* 0x000fe20007f1e0ff */
[----:B0-----:R-:W-:-:S04]  /*07b0*/  IMAD.U32 R37, RZ, RZ, UR7 ;  /* 0x00000007ff257e24 */ /* 0x001fc8000f8e00ff */
[----:B------:R-:W-:Y:S02]  /*07c0*/  IMAD.X R29, R19, 0x1, R30, P0 ;  /* 0x00000001131d7824 */ /* 0x000fe400000e061e */
[----:B------:R-:W-:-:S03]  /*07d0*/  IMAD.WIDE.U32 R36, R37, 0x10, R28 ;  /* 0x0000001025247825 */ /* 0x000fc600078e001c */
[----:B------:R-:W5:Y:S04]  /*07e0*/  LDG.E R19, desc[UR14][R28.64] ;  /* 0x0000000e1c137981 */ /* 0x000f68000c1e1900 */
[----:B------:R-:W5:Y:S04]  /*07f0*/  LDG.E R18, desc[UR14][R36.64] ;  /* 0x0000000e24127981 */ /* 0x000f68000c1e1900 */
[----:B--2---:R-:W-:Y:S04]  /*0800*/  MOVM.16.MT88 R6, R6 ;  /* 0x000000000606723a */ /* 0x004fe80000000000 */
[----:B---3--:R-:W0:Y:S04]  /*0810*/  MOVM.16.MT88 R7, R7 ;  /* 0x000000000707723a */ /* 0x008e280000000000 */
[----:B----4-:R-:W-:Y:S04]  /*0820*/  MOVM.16.MT88 R16, R16 ;  /* 0x000000001010723a */ /* 0x010fe80000000000 */
[----:B-----5:R-:W1:Y:S01]  /*0830*/  MOVM.16.MT88 R17, R17 ;  /* 0x000000001111723a */ /* 0x020e620000000000 */
[C---:B0-----:R-:W-:Y:S03]  /*0840*/  HMMA.16816.F32 R20, R12.reuse, R6, R20 ;  /* 0x000000060c14723c */ /* 0x041fe60000001814 */
[----:B------:R0:W2:Y:S04]  /*0850*/  LDG.E R6, desc[UR14][R28.64+0x10] ;  /* 0x0000100e1c067981 */ /* 0x0000a8000c1e1900 */
[----:B------:R-:W3:Y:S01]  /*0860*/  LDG.E R7, desc[UR14][R36.64+0x10] ;  /* 0x0000100e24077981 */ /* 0x000ee2000c1e1900 */
[----:B-1----:R-:W-:Y:S03]  /*0870*/  HMMA.16816.F32 R12, R12, R16, R8 ;  /* 0x000000100c0c723c */ /* 0x002fe60000001808 */
[----:B------:R-:W4:Y:S04]  /*0880*/  LDG.E R8, desc[UR14][R26.64+0x20] ;  /* 0x0000200e1a087981 */ /* 0x000f28000c1e1900 */
[----:B------:R-:W4:Y:S04]  /*0890*/  LDG.E R10, desc[UR14][R26.64+0x30] ;  /* 0x0000300e1a0a7981 */ /* 0x000f28000c1e1900 */
[----:B------:R-:W4:Y:S04]  /*08a0*/  LDG.E R9, desc[UR14][R34.64+0x20] ;  /* 0x0000200e22097981 */ /* 0x000f28000c1e1900 */
[----:B------:R-:W4:Y:S04]  /*08b0*/  LDG.E R11, desc[UR14][R34.64+0x30] ;  /* 0x0000300e220b7981 */ /* 0x000f28000c1e1900 */
[----:B------:R1:W-:Y:S04]  /*08c0*/  MOVM.16.MT88 R16, R19 ;  /* 0x000000001310723a */ /* 0x0003e80000000000 */
[----:B------:R5:W4:Y:S01]  /*08d0*/  MOVM.16.MT88 R17, R18 ;  /* 0x000000001211723a */ /* 0x000b220000000000 */
[----:B0-----:R-:W-:Y:S01]  /*08e0*/  IMAD.U32 R29, RZ, RZ, UR11 ;  /* 0x0000000bff1d7e24 */ /* 0x001fe2000f8e00ff */
[----:B------:R-:W-:-:S02]  /*08f0*/  IADD3 R28, P0, PT, R5, UR11, RZ ;  /* 0x0000000b051c7c10 */ /* 0x000fc4000ff1e0ff */
[----:B-1----:R-:W4:Y:S04]  /*0900*/  LDG.E R19, desc[UR14][R34.64+0x50] ;  /* 0x0000500e22137981 */ /* 0x002f28000c1e1900 */
[----:B-----5:R-:W5:Y:S04]  /*0910*/  LDG.E R18, desc[UR14][R26.64+0x50] ;  /* 0x0000500e1a127981 */ /* 0x020f68000c1e1900 */
[----:B--2---:R-:W-:Y:S04]  /*0920*/  MOVM.16.MT88 R6, R6 ;  /* 0x000000000606723a */ /* 0x004fe80000000000 */
[----:B---3--:R-:W0:Y:S01]  /*0930*/  MOVM.16.MT88 R7, R7 ;  /* 0x000000000707723a */ /* 0x008e220000000000 */
[----:B----4-:R-:W-:Y:S01]  /*0940*/  HMMA.16816.F32 R20, R8, R16, R20 ;  /* 0x000000100814723c */ /* 0x010fe20000001814 */
[----:B------:R-:W-:-:S02]  /*0950*/  LEA.HI.X.SX32 R17, R29, RZ, 0x1, P0 ;  /* 0x000000ff1d117211 */ /* 0x000fc400000f0eff */
[----:B------:R-:W5:Y:S01]  /*0960*/  LDG.E R16, desc[UR14][R26.64+0x40] ;  /* 0x0000400e1a107981 */ /* 0x000f62000c1e1900 */
[----:B------:R-:W-:-:S04]  /*0970*/  LEA R36, P0, R28, UR18, 0x1 ;  /* 0x000000121c247c11 */ /* 0x000fc8000f8008ff */
[----:B------:R-:W-:Y:S02]  /*0980*/  LEA.HI.X R17, R28, UR19, R17, 0x1, P0 ;  /* 0x000000131c117c11 */ /* 0x000fe400080f0c11 */
[----:B------:R-:W-:Y:S01]  /*0990*/  IADD3 R36, P0, PT, R36, R31, RZ ;  /* 0x0000001f24247210 */ /* 0x000fe20007f1e0ff */
[----:B0-----:R-:W-:Y:S04]  /*09a0*/  HMMA.16816.F32 R12, R8, R6, R12 ;  /* 0x00000006080c723c */ /* 0x001fe8000000180c */
[----:B------:R-:W-:Y:S01]  /*09b0*/  IMAD.X R37, R17, 0x1, R30, P0 ;  /* 0x0000000111257824 */ /* 0x000fe200000e061e */
[----:B------:R-:W2:Y:S01]  /*09c0*/  LDG.E R8, desc[UR14][R26.64+0x60] ;  /* 0x0000600e1a087981 */ /* 0x000ea2000c1e1900 */
[----:B------:R-:W-:-:S03]  /*09d0*/  IMAD.U32 R17, RZ, RZ, UR7 ;  /* 0x00000007ff117e24 */ /* 0x000fc6000f8e00ff */
[----:B------:R-:W3:Y:S01]  /*09e0*/  LDG.E R6, desc[UR14][R36.64] ;  /* 0x0000000e24067981 */ /* 0x000ee2000c1e1900 */
[----:B------:R-:W-:-:S03]  /*09f0*/  IMAD.WIDE.U32 R10, R17, 0x10, R36 ;  /* 0x00000010110a7825 */ /* 0x000fc600078e0024 */
[----:B------:R-:W5:Y:S04]  /*0a00*/  LDG.E R17, desc[UR14][R34.64+0x40] ;  /* 0x0000400e22117981 */ /* 0x000f68000c1e1900 */
[----:B------:R-:W4:Y:S01]  /*0a10*/  LDG.E R7, desc[UR14][R10.64] ;  /* 0x0000000e0a077981 */ /* 0x000f22000c1e1900 */
[----:B------:R-:W-:-:S03]  /*0a20*/  IMAD.U32 R9, RZ, RZ, UR10 ;  /* 0x0000000aff097e24 */ /* 0x000fc6000f8e00ff */
[----:B------:R0:W2:Y:S04]  /*0a30*/  LDG.E R28, desc[UR14][R36.64+0x10] ;  /* 0x0000100e241c7981 */ /* 0x0000a8000c1e1900 */
[----:B------:R-:W2:Y:S01]  /*0a40*/  LDG.E R29, desc[UR14][R10.64+0x10] ;  /* 0x0000100e0a1d7981 */ /* 0x000ea2000c1e1900 */
[----:B0-----:R-:W-:-:S03]  /*0a50*/  IMAD.U32 R37, RZ, RZ, UR7 ;  /* 0x00000007ff257e24 */ /* 0x001fc6000f8e00ff */
[----:B------:R0:W2:Y:S04]  /*0a60*/  LDG.E R10, desc[UR14][R26.64+0x70] ;  /* 0x0000700e1a0a7981 */ /* 0x0000a8000c1e1900 */
[----:B------:R-:W2:Y:S04]  /*0a70*/  LDG.E R11, desc[UR14][R34.64+0x70] ;  /* 0x0000700e220b7981 */ /* 0x000ea8000c1e1900 */
[----:B---3--:R-:W-:Y:S04]  /*0a80*/  MOVM.16.MT88 R6, R6 ;  /* 0x000000000606723a */ /* 0x008fe80000000000 */
[----:B----4-:R-:W5:Y:S02]  /*0a90*/  MOVM.16.MT88 R7, R7 ;  /* 0x000000000707723a */ /* 0x010f640000000000 */
[----:B-----5:R-:W-:Y:S01]  /*0aa0*/  HMMA.16816.F32 R20, R16, R6, R20 ;  /* 0x000000061014723c */ /* 0x020fe20000001814 */
[----:B------:R-:W-:-:S04]  /*0ab0*/  IADD3 R7, P0, PT, R5, UR10, RZ ;  /* 0x0000000a05077c10 */ /* 0x000fc8000ff1e0ff */
[----:B------:R-:W-:Y:S02]  /*0ac0*/  LEA.HI.X.SX32 R6, R9, RZ, 0x1, P0 ;  /* 0x000000ff09067211 */ /* 0x000fe400000f0eff */
[----:B------:R-:W-:-:S04]  /*0ad0*/  LEA R9, P0, R7, UR18, 0x1 ;  /* 0x0000001207097c11 */ /* 0x000fc8000f8008ff */
[----:B------:R-:W-:Y:S02]  /*0ae0*/  LEA.HI.X R7, R7, UR19, R6, 0x1, P0 ;  /* 0x0000001307077c11 */ /* 0x000fe400080f0c06 */
[----:B------:R-:W-:Y:S02]  /*0af0*/  IADD3 R6, P0, PT, R9, R31, RZ ;  /* 0x0000001f09067210 */ /* 0x000fe40007f1e0ff */
[----:B------:R-:W3:Y:S03]  /*0b00*/  LDG.E R9, desc[UR14][R34.64+0x60] ;  /* 0x0000600e22097981 */ /* 0x000ee6000c1e1900 */
[----:B------:R-:W-:Y:S02]  /*0b10*/  IMAD.X R7, R7, 0x1, R30, P0 ;  /* 0x0000000107077824 */ /* 0x000fe400000e061e */
[----:B------:R-:W-:-:S03]  /*0b20*/  IMAD.WIDE.U32 R36, R37, 0x10, R6 ;  /* 0x0000001025247825 */ /* 0x000fc600078e0006 */
[----:B------:R-:W0:Y:S04]  /*0b30*/  LDG.E R26, desc[UR14][R6.64] ;  /* 0x0000000e061a7981 */ /* 0x000e28000c1e1900 */
[----:B------:R-:W4:Y:S04]  /*0b40*/  LDG.E R27, desc[UR14][R36.64] ;  /* 0x0000000e241b7981 */ /* 0x000f28000c1e1900 */
[----:B------:R-:W5:Y:S04]  /*0b50*/  LDG.E R6, desc[UR14][R6.64+0x10] ;  /* 0x0000100e06067981 */ /* 0x000f68000c1e1900 */
[----:B------:R-:W3:Y:S04]  /*0b60*/  LDG.E R7, desc[UR14][R36.64+0x10] ;  /* 0x0000100e24077981 */ /* 0x000ee8000c1e1900 */
[----:B--2---:R-:W-:Y:S04]  /*0b70*/  MOVM.16.MT88 R28, R28 ;  /* 0x000000001c1c723a */ /* 0x004fe80000000000 */
[----:B------:R-:W1:Y:S01]  /*0b80*/  MOVM.16.MT88 R29, R29 ;  /* 0x000000001d1d723a */ /* 0x000e620000000000 */
[----:B------:R-:W-:Y:S01]  /*0b90*/  UIADD3 UR9, UPT, UPT, UR9, 0x4, URZ ;  /* 0x0000000409097890 */ /* 0x000fe2000fffe0ff */
[----:B-1----:R-:W-:Y:S03]  /*0ba0*/  HMMA.16816.F32 R12, R16, R28, R12 ;  /* 0x0000001c100c723c */ /* 0x002fe6000000180c */
[----:B------:R-:W-:-:S02]  /*0bb0*/  UISETP.NE.AND UP1, UPT, UR9, URZ, UPT ;  /* 0x000000ff0900728c */ /* 0x000fc4000bf25270 */
[----:B------:R-:W-:Y:S02]  /*0bc0*/  ULEA UR10, UR7, UR10, 0x6 ;  /* 0x0000000a070a7291 */ /* 0x000fe4000f8e30ff */
[----:B------:R-:W-:Y:S02]  /*0bd0*/  ULEA UR11, UR7, UR11, 0x6 ;  /* 0x0000000b070b7291 */ /* 0x000fe4000f8e30ff */
[----:B------:R-:W-:Y:S02]  /*0be0*/  ULEA UR12, UR7, UR12, 0x6 ;  /* 0x0000000c070c7291 */ /* 0x000fe4000f8e30ff */
[----:B------:R-:W-:Y:S02]  /*0bf0*/  ULEA UR6, UR7, UR6, 0x6 ;  /* 0x0000000607067291 */ /* 0x000fe4000f8e30ff */
[----:B------:R-:W-:Y:S01]  /*0c00*/  UIADD3 UR5, UPT, UPT, UR5, 0x40, URZ ;  /* 0x0000004005057890 */ /* 0x000fe2000fffe0ff */
[----:B0-----:R-:W-:Y:S04]  /*0c10*/  MOVM.16.MT88 R26, R26 ;  /* 0x000000001a1a723a */ /* 0x001fe80000000000 */
[----:B----4-:R-:W0:Y:S04]  /*0c20*/  MOVM.16.MT88 R27, R27 ;  /* 0x000000001b1b723a */ /* 0x010e280000000000 */
[----:B-----5:R-:W-:Y:S04]  /*0c30*/  MOVM.16.MT88 R6, R6 ;  /* 0x000000000606723a */ /* 0x020fe80000000000 */
[----:B---3--:R-:W1:Y:S01]  /*0c40*/  MOVM.16.MT88 R7, R7 ;  /* 0x000000000707723a */ /* 0x008e620000000000 */
[C---:B0-----:R-:W-:Y:S08]  /*0c50*/  HMMA.16816.F32 R20, R8.reuse, R26, R20 ;  /* 0x0000001a0814723c */ /* 0x041ff00000001814 */
[----:B-1----:R-:W-:Y:S01]  /*0c60*/  HMMA.16816.F32 R8, R8, R6, R12 ;  /* 0x000000060808723c */ /* 0x002fe2000000180c */
[----:B------:R-:W-:-:S04]  /*0c70*/  NOP ;  /* 0x0000000000007918 */ /* 0x000fc80000000000 */
[----:B------:R-:W-:-:S15]  /*0c80*/  BRA.U UP1, `(.L_x_2) ;  /* 0xfffffff9014c7547 */ /* 0x000fde000b83ffff */
.L_x_1:
[----:B------:R-:W-:Y:S05]  /*0c90*/  BRA.U !UP0, `(.L_x_0) ;  /* 0x0000000108e07547 */ /* 0x000fea000b800000 */
[----:B------:R-:W0:Y:S01]  /*0ca0*/  S2R R3, SR_LANEID ;  /* 0x0000000000037919 */ /* 0x000e220000000000 */
[----:B------:R-:W-:Y:S01]  /*0cb0*/  IMAD R24, R24, UR13, RZ ;  /* 0x0000000d18187c24 */ /* 0x000fe2000f8e02ff */
[----:B------:R-:W1:Y:S01]  /*0cc0*/  LDCU.64 UR10, c[0x0][0x380] ;  /* 0x00007000ff0a77ac */ /* 0x000e620008000a00 */
[----:B------:R-:W-:Y:S02]  /*0cd0*/  IMAD.U32 R13, RZ, RZ, UR4 ;  /* 0x00000004ff0d7e24 */ /* 0x000fe4000f8e00ff */
[----:B------:R-:W-:Y:S01]  /*0ce0*/  IMAD.SHL.U32 R6, R24, 0x10, RZ ;  /* 0x0000001018067824 */ /* 0x000fe200078e00ff */
[----:B------:R-:W-:Y:S01]  /*0cf0*/  UIMAD UR5, UR4, UR7, URZ ;  /* 0x00000007040572a4 */ /* 0x000fe2000f8e02ff */
[----:B------:R-:W-:Y:S01]  /*0d00*/  IMAD.MOV.U32 R17, RZ, RZ, RZ ;  /* 0x000000ffff117224 */ /* 0x000fe200078e00ff */
[----:B------:R-:W-:Y:S01]  /*0d10*/  USHF.R.U32.HI UR6, URZ, 0x1, UR13 ;  /* 0x00000001ff067899 */ /* 0x000fe2000801160d */
[----:B------:R-:W-:Y:S01]  /*0d20*/  IMAD.WIDE R6, R6, 0x2, RZ ;  /* 0x0000000206067825 */ /* 0x000fe200078e02ff */
[----:B------:R-:W-:Y:S01]  /*0d30*/  USHF.R.U32.HI UR4, URZ, 0x1, UR7 ;  /* 0x00000001ff047899 */ /* 0x000fe20008011607 */
[----:B------:R-:W2:Y:S02]  /*0d40*/  LDCU.64 UR16, c[0x0][0x388] ;  /* 0x00007100ff1077ac */ /* 0x000ea40008000a00 */
[----:B------:R-:W-:Y:S01]  /*0d50*/  IMAD.WIDE.U32 R12, R13, 0x20, R6 ;  /* 0x000000200d0c7825 */ /* 0x000fe200078e0006 */
[----:B------:R-:W-:Y:S01]  /*0d60*/  USHF.L.U32 UR5, UR5, 0x4, URZ ;  /* 0x0000000405057899 */ /* 0x000fe200080006ff */
[----:B0-----:R-:W-:-:S02]  /*0d70*/  LOP3.LUT R16, R3, 0x3, RZ, 0xc0, !PT ;  /* 0x0000000303107812 */ /* 0x001fc400078ec0ff */
[----:B------:R-:W-:-:S05]  /*0d80*/  SHF.R.U32.HI R3, RZ, 0x2, R3 ;  /* 0x00000002ff037819 */ /* 0x000fca0000011603 */
[----:B------:R-:W-:-:S04]  /*0d90*/  IMAD.WIDE.U32 R6, R3, UR6, R16 ;  /* 0x0000000603067c25 */ /* 0x000fc8000f8e0010 */
[----:B------:R-:W-:Y:S01]  /*0da0*/  IMAD.WIDE.U32 R16, R3, UR4, R16 ;  /* 0x0000000403107c25 */ /* 0x000fe2000f8e0010 */
[----:B-1----:R-:W-:Y:S01]  /*0db0*/  IADD3 R3, P0, PT, R12, UR10, RZ ;  /* 0x0000000a0c037c10 */ /* 0x002fe2000ff1e0ff */
[----:B------:R-:W-:Y:S01]  /*0dc0*/  UIADD3 UR4, UPT, UPT, -UR8, URZ, URZ ;  /* 0x000000ff08047290 */ /* 0x000fe2000fffe1ff */
[----:B------:R-:W-:Y:S02]  /*0dd0*/  SHF.L.U64.HI R25, R6, 0x2, R7 ;  /* 0x0000000206197819 */ /* 0x000fe40000010207 */
[----:B------:R-:W-:Y:S02]  /*0de0*/  IADD3.X R4, PT, PT, R13, UR11, RZ, P0, !PT ;  /* 0x0000000b0d047c10 */ /* 0x000fe400087fe4ff */
[----:B--2---:R-:W-:-:S07]  /*0df0*/  SHF.L.U64.HI R24, R16, 0x2, R17 ;  /* 0x0000000210187819 */ /* 0x004fce0000010211 */
.L_x_3:
[----:B------:R-:W-:Y:S01]  /*0e00*/  IMAD.U32 R12, RZ, RZ, UR5 ;  /* 0x00000005ff0c7e24 */ /* 0x000fe2000f8e00ff */
[----:B------:R-:W-:Y:S01]  /*0e10*/  IADD3 R13, P0, PT, R5, UR5, RZ ;  /* 0x00000005050d7c10 */ /* 0x000fe2000ff1e0ff */
[----:B------:R-:W-:-:S03]  /*0e20*/  IMAD.U32 R33, RZ, RZ, UR7 ;  /* 0x00000007ff217e24 */ /* 0x000fc6000f8e00ff */
[----:B------:R-:W-:Y:S02]  /*0e30*/  LEA.HI.X.SX32 R12, R12, RZ, 0x1, P0 ;  /* 0x000000ff0c0c7211 */ /* 0x000fe400000f0eff */
[----:B------:R-:W-:-:S04]  /*0e40*/  LEA R29, P0, R13, UR16, 0x1 ;  /* 0x000000100d1d7c11 */ /* 0x000fc8000f8008ff */
[----:B------:R-:W-:Y:S02]  /*0e50*/  LEA.HI.X R13, R13, UR17, R12, 0x1, P0 ;  /* 0x000000110d0d7c11 */ /* 0x000fe400080f0c0c */
[----:B------:R-:W-:-:S05]  /*0e60*/  LEA R28, P0, R16, R29, 0x2 ;  /* 0x0000001d101c7211 */ /* 0x000fca00078010ff */
[----:B------:R-:W-:Y:S02]  /*0e70*/  IMAD.X R29, R13, 0x1, R24, P0 ;  /* 0x000000010d1d7824 */ /* 0x000fe400000e0618 */
[----:B------:R-:W-:-:S03]  /*0e80*/  IMAD.WIDE.U32 R32, R33, 0x10, R28 ;  /* 0x0000001021207825 */ /* 0x000fc600078e001c */
[----:B------:R-:W2:Y:S04]  /*0e90*/  LDG.E R34, desc[UR14][R28.64] ;  /* 0x0000000e1c227981 */ /* 0x000ea8000c1e1900 */
[----:B------:R2:W3:Y:S04]  /*0ea0*/  LDG.E R30, desc[UR14][R28.64+0x10] ;  /* 0x0000100e1c1e7981 */ /* 0x0004e8000c1e1900 */
[----:B------:R-:W4:Y:S04]  /*0eb0*/  LDG.E R35, desc[UR14][R32.64] ;  /* 0x0000000e20237981 */ /* 0x000f28000c1e1900 */
[----:B------:R-:W5:Y:S01]  /*0ec0*/  LDG.E R31, desc[UR14][R32.64+0x10] ;  /* 0x0000100e201f7981 */ /* 0x000f62000c1e1900 */
[----:B------:R-:W-:Y:S01]  /*0ed0*/  LEA R26, P0, R6, R3, 0x2 ;  /* 0x00000003061a7211 */ /* 0x000fe200078010ff */
[----:B------:R-:W-:-:S04]  /*0ee0*/  IMAD.U32 R19, RZ, RZ, UR13 ;  /* 0x0000000dff137e24 */ /* 0x000fc8000f8e00ff */
[----:B------:R-:W-:Y:S02]  /*0ef0*/  IMAD.X R27, R4, 0x1, R25, P0 ;  /* 0x00000001041b7824 */ /* 0x000fe400000e0619 */
[----:B------:R-:W-:-:S03]  /*0f00*/  IMAD.WIDE.U32 R18, R19, 0x10, R26 ;  /* 0x0000001013127825 */ /* 0x000fc600078e001a */
[----:B------:R-:W5:Y:S04]  /*0f10*/  LDG.E R12, desc[UR14][R26.64] ;  /* 0x0000000e1a0c7981 */ /* 0x000f68000c1e1900 */
[----:B------:R-:W5:Y:S04]  /*0f20*/  LDG.E R14, desc[UR14][R26.64+0x10] ;  /* 0x0000100e1a0e7981 */ /* 0x000f68000c1e1900 */
[----:B------:R-:W5:Y:S04]  /*0f30*/  LDG.E R13, desc[UR14][R18.64] ;  /* 0x0000000e120d7981 */ /* 0x000f68000c1e1900 */
[----:B------:R-:W5:Y:S01]  /*0f40*/  LDG.E R15, desc[UR14][R18.64+0x10] ;  /* 0x0000100e120f7981 */ /* 0x000f62000c1e1900 */
[----:B------:R-:W-:Y:S01]  /*0f50*/  UIADD3 UR4, UPT, UPT, UR4, 0x1, URZ ;  /* 0x0000000104047890 */ /* 0x000fe2000fffe0ff */
[----:B------:R-:W-:Y:S01]  /*0f60*/  IADD3 R3, P0, PT, R3, 0x20, RZ ;  /* 0x0000002003037810 */ /* 0x000fe20007f1e0ff */
[----:B------:R-:W-:-:S02]  /*0f70*/  ULEA UR5, UR7, UR5, 0x4 ;  /* 0x0000000507057291 */ /* 0x000fc4000f8e20ff */
[----:B------:R-:W-:Y:S02]  /*0f80*/  UISETP.NE.AND UP0, UPT, UR4, URZ, UPT ;  /* 0x000000ff0400728c */ /* 0x000fe4000bf05270 */
[----:B------:R-:W-:Y:S01]  /*0f90*/  IMAD.X R4, RZ, RZ, R4, P0 ;  /* 0x000000ffff047224 */ /* 0x000fe200000e0604 */
[----:B--2---:R-:W-:Y:S04]  /*0fa0*/  MOVM.16.MT88 R28, R34 ;  /* 0x00000000221c723a */ /* 0x004fe80000000000 */
[----:B---3--:R-:W-:Y:S04]  /*0fb0*/  MOVM.16.MT88 R30, R30 ;  /* 0x000000001e1e723a */ /* 0x008fe80000000000 */
[----:B----4-:R-:W0:Y:S04]  /*0fc0*/  MOVM.16.MT88 R29, R35 ;  /* 0x00000000231d723a */ /* 0x010e280000000000 */
[----:B-----5:R-:W1:Y:S01]  /*0fd0*/  MOVM.16.MT88 R31, R31 ;  /* 0x000000001f1f723a */ /* 0x020e620000000000 */
[C---:B0-----:R-:W-:Y:S08]  /*0fe0*/  HMMA.16816.F32 R20, R12.reuse, R28, R20 ;  /* 0x0000001c0c14723c */ /* 0x041ff00000001814 */
[----:B-1----:R-:W-:Y:S01]  /*0ff0*/  HMMA.16816.F32 R8, R12, R30, R8 ;  /* 0x0000001e0c08723c */ /* 0x002fe20000001808 */
[----:B------:R-:W-:-:S04]  /*1000*/  NOP ;  /* 0x0000000000007918 */ /* 0x000fc80000000000 */
[----:B------:R-:W-:-:S15]  /*1010*/  BRA.U UP0, `(.L_x_3) ;  /* 0xfffffffd00787547 */ /* 0x000fde000b83ffff */
.L_x_0:
[----:B------:R-:W0:Y:S01]  /*1020*/  S2R R3, SR_LANEID ;  /* 0x0000000000037919 */ /* 0x000e220000000000 */
[----:B------:R-:W-:Y:S01]  /*1030*/  USHF.R.U32.HI UR7, URZ, 0x1, UR7 ;  /* 0x00000001ff077899 */ /* 0x000fe20008011607 */
[----:B------:R-:W-:Y:S01]  /*1040*/  IMAD.MOV.U32 R5, RZ, RZ, RZ ;  /* 0x000000ffff057224 */ /* 0x000fe200078e00ff */
[----:B0-----:R-:W-:Y:S02]  /*1050*/  LOP3.LUT R4, R3, 0x3, RZ, 0xc0, !PT ;  /* 0x0000000303047812 */ /* 0x001fe400078ec0ff */
[----:B------:R-:W-:Y:S02]  /*1060*/  SHF.R.U32.HI R7, RZ, 0x2, R3 ;  /* 0x00000002ff077819 */ /* 0x000fe40000011603 */
[----:B------:R-:W-:-:S03]  /*1070*/  IMAD.U32 R3, RZ, RZ, UR7 ;  /* 0x00000007ff037e24 */ /* 0x000fc6000f8e00ff */
[----:B------:R-:W-:-:S03]  /*1080*/  IMAD.WIDE.U32 R6, R7, UR7, R4 ;  /* 0x0000000707067c25 */ /* 0x000fc6000f8e0004 */
[----:B------:R-:W-:-:S04]  /*1090*/  LEA R4, P0, R6, R0, 0x3 ;  /* 0x0000000006047211 */ /* 0x000fc800078018ff */
[----:B------:R-:W-:-:S03]  /*10a0*/  LEA.HI.X R5, R6, R2, R7, 0x3, P0 ;  /* 0x0000000206057211 */ /* 0x000fc600000f1c07 */
[----:B------:R-:W-:Y:S02]  /*10b0*/  IMAD.WIDE.U32 R2, R3, 0x40, R4 ;  /* 0x0000004003027825 */ /* 0x000fe400078e0004 */
[----:B------:R-:W-:Y:S04]  /*10c0*/  STG.E.64 desc[UR14][R4.64], R20 ;  /* 0x0000001404007986 */ /* 0x000fe8000c101b0e */
[----:B------:R-:W-:Y:S04]  /*10d0*/  STG.E.64 desc[UR14][R2.64], R22 ;  /* 0x0000001602007986 */ /* 0x000fe8000c101b0e */
[----:B------:R-:W-:Y:S04]  /*10e0*/  STG.E.64 desc[UR14][R4.64+0x20], R8 ;  /* 0x0000200804007986 */ /* 0x000fe8000c101b0e */
[----:B------:R-:W-:Y:S01]  /*10f0*/  STG.E.64 desc[UR14][R2.64+0x20], R10 ;  /* 0x0000200a02007986 */ /* 0x000fe2000c101b0e */
[----:B------:R-:W-:Y:S05]  /*1100*/  EXIT ;  /* 0x000000000000794d */ /* 0x000fea0003800000 */
.L_x_4:
[----:B------:R-:W-:-:S00]  /*1110*/  BRA `(.L_x_4) ;  /* 0xfffffffc00fc7947 */ /* 0x000fc0000383ffff */
[----:B------:R-:W-:-:S00]  /*1120*/  NOP ;  /* 0x0000000000007918 */ /* 0x000fc00000000000 */
        /* <DEDUP_REMOVED lines=13> */
.L_x_5:


//--------------------- .nv.shared.reserved.0     --------------------------
	.section	.nv.shared.reserved.0,"aw",@nobits
	.weak		__nv_reservedSMEM_offset_0_alias
	.size		__nv_reservedSMEM_offset_0_alias, 0, 64
	.other		__nv_reservedSMEM_offset_0_alias,@"STO_CUDA_RESERVED_SHARED STV_DEFAULT"
__nv_reservedSMEM_offset_0_alias:
	.zero		0
	.zero		64


//--------------------- .nv.constant0._Z17naive_wmma_kernelILi16ELi16ELi16EEvP6__halfS1_Pfiii --------------------------
	.section	.nv.constant0._Z17naive_wmma_kernelILi16ELi16ELi16EEvP6__halfS1_Pfiii,"a",@progbits
	.sectionflags	@""
	.align	4
.nv.constant0._Z17naive_wmma_kernelILi16ELi16ELi16EEvP6__halfS1_Pfiii:
	.zero		932


//--------------------- SYMBOLS --------------------------

	.type		.nv.reservedSmem.offset0,@object
	.size		.nv.reservedSmem.offset0,0x4
